//
// Generated by NVIDIA NVVM Compiler
//
// Compiler Build ID: CL-36424714
// Cuda compilation tools, release 13.0, V13.0.88
// Based on NVVM 20.0.0
//

.version 9.0
.target sm_100
.address_size 64

	// .globl	_Z13filter_warp_kPiS_PKii

.visible .entry _Z13filter_warp_kPiS_PKii(
	.param .u64 .ptr .align 1 _Z13filter_warp_kPiS_PKii_param_0,
	.param .u64 .ptr .align 1 _Z13filter_warp_kPiS_PKii_param_1,
	.param .u64 .ptr .align 1 _Z13filter_warp_kPiS_PKii_param_2,
	.param .u32 _Z13filter_warp_kPiS_PKii_param_3
)
{
	.reg .pred 	%p<5>;
	.reg .b32 	%r<21>;
	.reg .b64 	%rd<11>;

	ld.param.u64 	%rd1, [_Z13filter_warp_kPiS_PKii_param_0];
	ld.param.u64 	%rd2, [_Z13filter_warp_kPiS_PKii_param_1];
	ld.param.u64 	%rd3, [_Z13filter_warp_kPiS_PKii_param_2];
	ld.param.u32 	%r7, [_Z13filter_warp_kPiS_PKii_param_3];
	mov.u32 	%r8, %tid.x;
	mov.u32 	%r9, %ctaid.x;
	mov.u32 	%r10, %ntid.x;
	mad.lo.s32 	%r1, %r9, %r10, %r8;
	setp.ge.s32 	%p1, %r1, %r7;
	@%p1 bra 	$L__BB0_5;
	cvta.to.global.u64 	%rd4, %rd3;
	mul.wide.s32 	%rd5, %r1, 4;
	add.s64 	%rd6, %rd4, %rd5;
	ld.global.u32 	%r2, [%rd6];
	setp.lt.s32 	%p2, %r2, 1;
	@%p2 bra 	$L__BB0_5;
	// begin inline asm
	activemask.b32 %r11;
	// end inline asm
	// begin inline asm
	mov.u32 %r12, %lanemask_lt;
	// end inline asm
	and.b32  	%r4, %r12, %r11;
	setp.ne.s32 	%p3, %r4, 0;
	@%p3 bra 	$L__BB0_4;
	popc.b32 	%r14, %r11;
	cvta.to.global.u64 	%rd7, %rd2;
	atom.global.add.u32 	%r20, [%rd7], %r14;
$L__BB0_4:
	brev.b32 	%r15, %r11;
	bfind.shiftamt.u32 	%r16, %r15;
	shfl.sync.idx.b32	%r17|%p4, %r20, %r16, 31, %r11;
	popc.b32 	%r18, %r4;
	add.s32 	%r19, %r17, %r18;
	cvta.to.global.u64 	%rd8, %rd1;
	mul.wide.s32 	%rd9, %r19, 4;
	add.s64 	%rd10, %rd8, %rd9;
	st.global.u32 	[%rd10], %r2;
$L__BB0_5:
	ret;

}


// ===== COMPILED SASS (sm_100) =====

	.target	sm_100

	.elftype	@"ET_EXEC"


//--------------------- .note.nv.tkinfo           --------------------------
	.section	.note.nv.tkinfo,"",@"SHT_NOTE"
	.sectionflags	@"SHF_NOTE_NV_TKINFO"
	.tkinfo
        /*0018*/ 	.word	0x00000002
        /*0030*/ 	.string	""
        /*0030*/ 	.string	"ptxas"
        /*0030*/ 	.string	"Cuda compilation tools, release 13.0, V13.0.88"
        /*0030*/ 	.string	"Build cuda_13.0.r13.0/compiler.36424714_0"
        /*0030*/ 	.string	"-arch sm_100 -m 64 "



//--------------------- .note.nv.cuinfo           --------------------------
	.section	.note.nv.cuinfo,"",@"SHT_NOTE"
	.sectionflags	@"SHF_NOTE_NV_CUINFO"
        /*0018*/ 	.short	0x0002
        /*001a*/ 	.short	0x0064
        /*001c*/ 	.short	0x0082
	.zero		2


//--------------------- .nv.info                  --------------------------
	.section	.nv.info,"",@"SHT_CUDA_INFO"
	.align	4


	//----- nvinfo : EIATTR_REGCOUNT
	.align		4
        /*0000*/ 	.byte	0x04, 0x2f
        /*0002*/ 	.short	(.L_1 - .L_0)
	.align		4
.L_0:
        /*0004*/ 	.word	index@(_Z13filter_warp_kPiS_PKii)
        /*0008*/ 	.word	0x0000000f


	//----- nvinfo : EIATTR_FRAME_SIZE
	.align		4
.L_1:
        /*000c*/ 	.byte	0x04, 0x11
        /*000e*/ 	.short	(.L_3 - .L_2)
	.align		4
.L_2:
        /*0010*/ 	.word	index@(_Z13filter_warp_kPiS_PKii)
        /*0014*/ 	.word	0x00000000


	//----- nvinfo : EIATTR_MIN_STACK_SIZE
	.align		4
.L_3:
        /*0018*/ 	.byte	0x04, 0x12
        /*001a*/ 	.short	(.L_5 - .L_4)
	.align		4
.L_4:
        /*001c*/ 	.word	index@(_Z13filter_warp_kPiS_PKii)
        /*0020*/ 	.word	0x00000000
.L_5:


//--------------------- .nv.compat                --------------------------
	.section	.nv.compat,"",@"SHT_CUDA_COMPAT_INFO"
	.align	4
        /*0000*/ 	.byte	0x02, 0x09, 0x00, 0x00, 0x02, 0x02, 0x01, 0x00, 0x02, 0x05, 0x05, 0x00, 0x03, 0x07, 0x01, 0x01
        /*0010*/ 	.byte	0x02, 0x03, 0x00, 0x00, 0x02, 0x06, 0x01, 0x00, 0x04, 0x0b, 0x08, 0x00, 0x09, 0x00, 0x00, 0x00
        /*0020*/ 	.byte	0x00, 0x00, 0x00, 0x00


//--------------------- .nv.info._Z13filter_warp_kPiS_PKii --------------------------
	.section	.nv.info._Z13filter_warp_kPiS_PKii,"",@"SHT_CUDA_INFO"
	.sectionflags	@""
	.align	4


	//----- nvinfo : EIATTR_CUDA_API_VERSION
	.align		4
        /*0000*/ 	.byte	0x04, 0x37
        /*0002*/ 	.short	(.L_7 - .L_6)
.L_6:
        /*0004*/ 	.word	0x00000082


	//----- nvinfo : EIATTR_KPARAM_INFO
	.align		4
.L_7:
        /*0008*/ 	.byte	0x04, 0x17
        /*000a*/ 	.short	(.L_9 - .L_8)
.L_8:
        /*000c*/ 	.word	0x00000000
        /*0010*/ 	.short	0x0003
        /*0012*/ 	.short	0x0018
        /*0014*/ 	.byte	0x00, 0xf0, 0x11, 0x00


	//----- nvinfo : EIATTR_KPARAM_INFO
	.align		4
.L_9:
        /*0018*/ 	.byte	0x04, 0x17
        /*001a*/ 	.short	(.L_11 - .L_10)
.L_10:
        /*001c*/ 	.word	0x00000000
        /*0020*/ 	.short	0x0002
        /*0022*/ 	.short	0x0010
        /*0024*/ 	.byte	0x00, 0xf5, 0x21, 0x00


	//----- nvinfo : EIATTR_KPARAM_INFO
	.align		4
.L_11:
        /*0028*/ 	.byte	0x04, 0x17
        /*002a*/ 	.short	(.L_13 - .L_12)
.L_12:
        /*002c*/ 	.word	0x00000000
        /*0030*/ 	.short	0x0001
        /*0032*/ 	.short	0x0008
        /*0034*/ 	.byte	0x00, 0xf5, 0x21, 0x00


	//----- nvinfo : EIATTR_KPARAM_INFO
	.align		4
.L_13:
        /*0038*/ 	.byte	0x04, 0x17
        /*003a*/ 	.short	(.L_15 - .L_14)
.L_14:
        /*003c*/ 	.word	0x00000000
        /*0040*/ 	.short	0x0000
        /*0042*/ 	.short	0x0000
        /*0044*/ 	.byte	0x00, 0xf5, 0x21, 0x00


	//----- nvinfo : EIATTR_SPARSE_MMA_MASK
	.align		4
.L_15:
        /*0048*/ 	.byte	0x03, 0x50
        /*004a*/ 	.short	0x0000


	//----- nvinfo : EIATTR_MAXREG_COUNT
	.align		4
        /*004c*/ 	.byte	0x03, 0x1b
        /*004e*/ 	.short	0x00ff


	//----- nvinfo : EIATTR_MERCURY_ISA_VERSION
	.align		4
        /*0050*/ 	.byte	0x03, 0x5f
        /*0052*/ 	.short	0x0101


	//----- nvinfo : EIATTR_INT_WARP_WIDE_INSTR_OFFSETS
	.align		4
        /*0054*/ 	.byte	0x04, 0x31
        /*0056*/ 	.short	(.L_17 - .L_16)


	//   ....[0]....
.L_16:
        /*0058*/ 	.word	0x00000160


	//   ....[1]....
        /*005c*/ 	.word	0x00000200


	//----- nvinfo : EIATTR_COOP_GROUP_MASK_REGIDS
	.align		4
.L_17:
        /*0060*/ 	.byte	0x04, 0x29
        /*0062*/ 	.short	(.L_19 - .L_18)


	//   ....[0]....
.L_18:
        /*0064*/ 	.word	0x05000000


	//----- nvinfo : EIATTR_COOP_GROUP_INSTR_OFFSETS
	.align		4
.L_19:
        /*0068*/ 	.byte	0x04, 0x28
        /*006a*/ 	.short	(.L_21 - .L_20)


	//   ....[0]....
.L_20:
        /*006c*/ 	.word	0x00000230


	//----- nvinfo : EIATTR_VRC_CTA_INIT_COUNT
	.align		4
.L_21:
        /*0070*/ 	.byte	0x02, 0x4a
	.zero		1
	.zero		1


	//----- nvinfo : EIATTR_EXIT_INSTR_OFFSETS
	.align		4
        /*0074*/ 	.byte	0x04, 0x1c
        /*0076*/ 	.short	(.L_23 - .L_22)


	//   ....[0]....
.L_22:
        /*0078*/ 	.word	0x00000070


	//   ....[1]....
        /*007c*/ 	.word	0x000000d0


	//   ....[2]....
        /*0080*/ 	.word	0x00000290


	//----- nvinfo : EIATTR_CRS_STACK_SIZE
	.align		4
.L_23:
        /*0084*/ 	.byte	0x04, 0x1e
        /*0086*/ 	.short	(.L_25 - .L_24)
.L_24:
        /*0088*/ 	.word	0x00000000


	//----- nvinfo : EIATTR_CBANK_PARAM_SIZE
	.align		4
.L_25:
        /*008c*/ 	.byte	0x03, 0x19
        /*008e*/ 	.short	0x001c


	//----- nvinfo : EIATTR_PARAM_CBANK
	.align		4
        /*0090*/ 	.byte	0x04, 0x0a
        /*0092*/ 	.short	(.L_27 - .L_26)
	.align		4
.L_26:
        /*0094*/ 	.word	index@(.nv.constant0._Z13filter_warp_kPiS_PKii)
        /*0098*/ 	.short	0x0380
        /*009a*/ 	.short	0x001c


	//----- nvinfo : EIATTR_SW_WAR
	.align		4
.L_27:
        /*009c*/ 	.byte	0x04, 0x36
        /*009e*/ 	.short	(.L_29 - .L_28)
.L_28:
        /*00a0*/ 	.word	0x00000008
.L_29:


//--------------------- .nv.callgraph             --------------------------
	.section	.nv.callgraph,"",@"SHT_CUDA_CALLGRAPH"
	.align	4
	.sectionentsize	8
	.align		4
        /*0000*/ 	.word	0x00000000
	.align		4
        /*0004*/ 	.word	0xffffffff
	.align		4
        /*0008*/ 	.word	0x00000000
	.align		4
        /*000c*/ 	.word	0xfffffffe
	.align		4
        /*0010*/ 	.word	0x00000000
	.align		4
        /*0014*/ 	.word	0xfffffffd
	.align		4
        /*0018*/ 	.word	0x00000000
	.align		4
        /*001c*/ 	.word	0xfffffffc


//--------------------- .text._Z13filter_warp_kPiS_PKii --------------------------
	.section	.text._Z13filter_warp_kPiS_PKii,"ax",@progbits
	.align	128
        .global         _Z13filter_warp_kPiS_PKii
        .type           _Z13filter_warp_kPiS_PKii,@function
        .size           _Z13filter_warp_kPiS_PKii,(.L_x_3 - _Z13filter_warp_kPiS_PKii)
        .other          _Z13filter_warp_kPiS_PKii,@"STO_CUDA_ENTRY STV_DEFAULT"
_Z13filter_warp_kPiS_PKii:
.text._Z13filter_warp_kPiS_PKii:
[----:B------:R-:W-:Y:S01]  /*0000*/  LDC R1, c[0x0][0x37c] ;  /* 0x0000df00ff017b82 */ /* 0x000fe20000000800 */
[----:B------:R-:W0:Y:S07]  /*0010*/  S2R R5, SR_TID.X ;  /* 0x0000000000057919 */ /* 0x000e2e0000002100 */
[----:B------:R-:W0:Y:S01]  /*0020*/  S2UR UR4, SR_CTAID.X ;  /* 0x00000000000479c3 */ /* 0x000e220000002500 */
[----:B------:R-:W1:Y:S07]  /*0030*/  LDCU UR5, c[0x0][0x398] ;  /* 0x00007300ff0577ac */ /* 0x000e6e0008000800 */
[----:B------:R-:W0:Y:S02]  /*0040*/  LDC R0, c[0x0][0x360] ;  /* 0x0000d800ff007b82 */ /* 0x000e240000000800 */
[----:B0-----:R-:W-:-:S05]  /*0050*/  IMAD R5, R0, UR4, R5 ;  /* 0x0000000400057c24 */ /* 0x001fca000f8e0205 */
[----:B-1----:R-:W-:-:S13]  /*0060*/  ISETP.GE.AND P0, PT, R5, UR5, PT ;  /* 0x0000000505007c0c */ /* 0x002fda000bf06270 */
[----:B------:R-:W-:Y:S05]  /*0070*/  @P0 EXIT ;  /* 0x000000000000094d */ /* 0x000fea0003800000 */
[----:B------:R-:W0:Y:S01]  /*0080*/  LDC.64 R2, c[0x0][0x390] ;  /* 0x0000e400ff027b82 */ /* 0x000e220000000a00 */
[----:B------:R-:W1:Y:S01]  /*0090*/  LDCU.64 UR4, c[0x0][0x358] ;  /* 0x00006b00ff0477ac */ /* 0x000e620008000a00 */
[----:B0-----:R-:W-:-:S05]  /*00a0*/  IMAD.WIDE R2, R5, 0x4, R2 ;  /* 0x0000000405027825 */ /* 0x001fca00078e0202 */
[----:B-1----:R-:W2:Y:S02]  /*00b0*/  LDG.E R5, desc[UR4][R2.64] ;  /* 0x0000000402057981 */ /* 0x002ea4000c1e1900 */
[----:B--2---:R-:W-:-:S13]  /*00c0*/  ISETP.GE.AND P0, PT, R5, 0x1, PT ;  /* 0x000000010500780c */ /* 0x004fda0003f06270 */
[----:B------:R-:W-:Y:S05]  /*00d0*/  @!P0 EXIT ;  /* 0x000000000000894d */ /* 0x000fea0003800000 */
[----:B------:R-:W0:Y:S01]  /*00e0*/  S2R R7, SR_LTMASK ;  /* 0x0000000000077919 */ /* 0x000e220000003900 */
[----:B------:R-:W-:Y:S01]  /*00f0*/  VOTE.ANY R0, PT, PT ;  /* 0x0000000000007806 */ /* 0x000fe200038e0100 */
[----:B------:R-:W-:Y:S03]  /*0100*/  BSSY.RECONVERGENT B0, `(.L_x_0) ;  /* 0x0000012000007945 */ /* 0x000fe60003800200 */
[----:B------:R-:W1:Y:S08]  /*0110*/  BREV R2, R0 ;  /* 0x0000000000027301 */ /* 0x000e700000000000 */
[----:B-1----:R1:W2:Y:S01]  /*0120*/  FLO.U32.SH R8, R2 ;  /* 0x0000000200087300 */ /* 0x0022a200000e0400 */
[----:B0-----:R-:W-:-:S13]  /*0130*/  LOP3.LUT P0, R4, R7, RZ, R0, 0xa0, !PT ;  /* 0x000000ff07047212 */ /* 0x001fda000780a000 */
[----:B-12---:R-:W-:Y:S05]  /*0140*/  @P0 BRA `(.L_x_1) ;  /* 0x0000000000340947 */ /* 0x006fea0003800000 */
[----:B------:R-:W0:Y:S01]  /*0150*/  S2R R9, SR_LANEID ;  /* 0x0000000000097919 */ /* 0x000e220000000000 */
[----:B------:R-:W-:Y:S01]  /*0160*/  VOTEU.ANY UR6, UPT, PT ;  /* 0x0000000000067886 */ /* 0x000fe200038e0100 */
[----:B------:R-:W1:Y:S01]  /*0170*/  LDC.64 R2, c[0x0][0x388] ;  /* 0x0000e200ff027b82 */ /* 0x000e620000000a00 */
[----:B------:R-:W0:Y:S01]  /*0180*/  FLO.U32 R10, UR6 ;  /* 0x00000006000a7d00 */ /* 0x000e2200080e0000 */
[----:B------:R-:W-:-:S07]  /*0190*/  UPOPC UR7, UR6 ;  /* 0x00000006000772bf */ /* 0x000fce0008000000 */
[----:B------:R-:W2:Y:S01]  /*01a0*/  POPC R6, R0 ;  /* 0x0000000000067309 */ /* 0x000ea20000000000 */
[----:B0-----:R-:W-:Y:S01]  /*01b0*/  ISETP.EQ.U32.AND P0, PT, R10, R9, PT ;  /* 0x000000090a00720c */ /* 0x001fe20003f02070 */
[----:B--2---:R-:W-:-:S12]  /*01c0*/  IMAD R9, R6, UR7, RZ ;  /* 0x0000000706097c24 */ /* 0x004fd8000f8e02ff */
[----:B-1----:R-:W2:Y:S01]  /*01d0*/  @P0 ATOMG.E.ADD.STRONG.GPU PT, R3, desc[UR4][R2.64], R9 ;  /* 0x80000009020309a8 */ /* 0x002ea200081ef104 */
[----:B------:R-:W-:-:S04]  /*01e0*/  LOP3.LUT R12, R7, UR6, RZ, 0xc0, !PT ;  /* 0x00000006070c7c12 */ /* 0x000fc8000f8ec0ff */
[----:B------:R-:W0:Y:S01]  /*01f0*/  POPC R7, R12 ;  /* 0x0000000c00077309 */ /* 0x000e220000000000 */
[----:B--2---:R-:W0:Y:S02]  /*0200*/  SHFL.IDX PT, R11, R3, R10, 0x1f ;  /* 0x00001f0a030b7589 */ /* 0x004e2400000e0000 */
[----:B0-----:R-:W-:-:S07]  /*0210*/  IMAD R7, R6, R7, R11 ;  /* 0x0000000706077224 */ /* 0x001fce00078e020b */
.L_x_1:
[----:B------:R-:W-:Y:S05]  /*0220*/  BSYNC.RECONVERGENT B0 ;  /* 0x0000000000007941 */ /* 0x000fea0003800200 */
.L_x_0:
[----:B------:R-:W0:Y:S01]  /*0230*/  SHFL.IDX PT, R7, R7, R8, 0x1f ;  /* 0x00001f0807077589 */ /* 0x000e2200000e0000 */
[----:B------:R-:W1:Y:S01]  /*0240*/  LDC.64 R2, c[0x0][0x380] ;  /* 0x0000e000ff027b82 */ /* 0x000e620000000a00 */
[----:B------:R-:W0:Y:S02]  /*0250*/  POPC R4, R4 ;  /* 0x0000000400047309 */ /* 0x000e240000000000 */
[----:B0-----:R-:W-:-:S05]  /*0260*/  IADD3 R9, PT, PT, R7, R4, RZ ;  /* 0x0000000407097210 */ /* 0x001fca0007ffe0ff */
[----:B-1----:R-:W-:-:S05]  /*0270*/  IMAD.WIDE R2, R9, 0x4, R2 ;  /* 0x0000000409027825 */ /* 0x002fca00078e0202 */
[----:B------:R-:W-:Y:S01]  /*0280*/  STG.E desc[UR4][R2.64], R5 ;  /* 0x0000000502007986 */ /* 0x000fe2000c101904 */
[----:B------:R-:W-:Y:S05]  /*0290*/  EXIT ;  /* 0x000000000000794d */ /* 0x000fea0003800000 */
.L_x_2:
[----:B------:R-:W-:-:S00]  /*02a0*/  BRA `(.L_x_2) ;  /* 0xfffffffc00fc7947 */ /* 0x000fc0000383ffff */
[----:B------:R-:W-:-:S00]  /*02b0*/  NOP ;  /* 0x0000000000007918 */ /* 0x000fc00000000000 */
        /* <DEDUP_REMOVED lines=12> */
.L_x_3:


//--------------------- .nv.shared.reserved.0     --------------------------
	.section	.nv.shared.reserved.0,"aw",@nobits
	.weak		__nv_reservedSMEM_offset_0_alias
	.size		__nv_reservedSMEM_offset_0_alias, 0, 64
	.other		__nv_reservedSMEM_offset_0_alias,@"STO_CUDA_RESERVED_SHARED STV_DEFAULT"
__nv_reservedSMEM_offset_0_alias:
	.zero		0
	.zero		64


//--------------------- .nv.constant0._Z13filter_warp_kPiS_PKii --------------------------
	.section	.nv.constant0._Z13filter_warp_kPiS_PKii,"a",@progbits
	.sectionflags	@""
	.align	4
.nv.constant0._Z13filter_warp_kPiS_PKii:
	.zero		924


//--------------------- SYMBOLS --------------------------

	.type		.nv.reservedSmem.offset0,@object
	.size		.nv.reservedSmem.offset0,0x4
